//
// Generated by NVIDIA NVVM Compiler
//
// Compiler Build ID: CL-36424714
// Cuda compilation tools, release 13.0, V13.0.88
// Based on NVVM 20.0.0
//

.version 9.0
.target sm_100
.address_size 64

	// .globl	_Z3dotPiS_S_
// _ZZ3dotPiS_S_E3tmp has been demoted

.visible .entry _Z3dotPiS_S_(
	.param .u64 .ptr .align 1 _Z3dotPiS_S__param_0,
	.param .u64 .ptr .align 1 _Z3dotPiS_S__param_1,
	.param .u64 .ptr .align 1 _Z3dotPiS_S__param_2
)
{
	.reg .pred 	%p<3>;
	.reg .b32 	%r<85>;
	.reg .b64 	%rd<10>;
	// demoted variable
	.shared .align 4 .b8 _ZZ3dotPiS_S_E3tmp[2048];
	ld.param.u64 	%rd2, [_Z3dotPiS_S__param_0];
	ld.param.u64 	%rd3, [_Z3dotPiS_S__param_1];
	ld.param.u64 	%rd1, [_Z3dotPiS_S__param_2];
	cvta.to.global.u64 	%rd4, %rd3;
	cvta.to.global.u64 	%rd5, %rd2;
	mov.u32 	%r5, %tid.x;
	mov.u32 	%r6, %ctaid.x;
	mov.u32 	%r7, %ntid.x;
	mad.lo.s32 	%r8, %r6, %r7, %r5;
	mul.wide.s32 	%rd6, %r8, 4;
	add.s64 	%rd7, %rd5, %rd6;
	ld.global.u32 	%r9, [%rd7];
	add.s64 	%rd8, %rd4, %rd6;
	ld.global.u32 	%r10, [%rd8];
	mul.lo.s32 	%r11, %r10, %r9;
	shl.b32 	%r12, %r5, 2;
	mov.u32 	%r13, _ZZ3dotPiS_S_E3tmp;
	add.s32 	%r14, %r13, %r12;
	st.shared.u32 	[%r14], %r11;
	bar.sync 	0;
	setp.ne.s32 	%p1, %r5, 0;
	@%p1 bra 	$L__BB0_4;
	mov.b32 	%r84, 0;
	mov.b32 	%r83, 64;
$L__BB0_2:
	add.s32 	%r18, %r13, %r83;
	ld.shared.u32 	%r19, [%r18+-64];
	add.s32 	%r20, %r19, %r84;
	ld.shared.u32 	%r21, [%r18+-60];
	add.s32 	%r22, %r21, %r20;
	ld.shared.u32 	%r23, [%r18+-56];
	add.s32 	%r24, %r23, %r22;
	ld.shared.u32 	%r25, [%r18+-52];
	add.s32 	%r26, %r25, %r24;
	ld.shared.u32 	%r27, [%r18+-48];
	add.s32 	%r28, %r27, %r26;
	ld.shared.u32 	%r29, [%r18+-44];
	add.s32 	%r30, %r29, %r28;
	ld.shared.u32 	%r31, [%r18+-40];
	add.s32 	%r32, %r31, %r30;
	ld.shared.u32 	%r33, [%r18+-36];
	add.s32 	%r34, %r33, %r32;
	ld.shared.u32 	%r35, [%r18+-32];
	add.s32 	%r36, %r35, %r34;
	ld.shared.u32 	%r37, [%r18+-28];
	add.s32 	%r38, %r37, %r36;
	ld.shared.u32 	%r39, [%r18+-24];
	add.s32 	%r40, %r39, %r38;
	ld.shared.u32 	%r41, [%r18+-20];
	add.s32 	%r42, %r41, %r40;
	ld.shared.u32 	%r43, [%r18+-16];
	add.s32 	%r44, %r43, %r42;
	ld.shared.u32 	%r45, [%r18+-12];
	add.s32 	%r46, %r45, %r44;
	ld.shared.u32 	%r47, [%r18+-8];
	add.s32 	%r48, %r47, %r46;
	ld.shared.u32 	%r49, [%r18+-4];
	add.s32 	%r50, %r49, %r48;
	ld.shared.u32 	%r51, [%r18];
	add.s32 	%r52, %r51, %r50;
	ld.shared.u32 	%r53, [%r18+4];
	add.s32 	%r54, %r53, %r52;
	ld.shared.u32 	%r55, [%r18+8];
	add.s32 	%r56, %r55, %r54;
	ld.shared.u32 	%r57, [%r18+12];
	add.s32 	%r58, %r57, %r56;
	ld.shared.u32 	%r59, [%r18+16];
	add.s32 	%r60, %r59, %r58;
	ld.shared.u32 	%r61, [%r18+20];
	add.s32 	%r62, %r61, %r60;
	ld.shared.u32 	%r63, [%r18+24];
	add.s32 	%r64, %r63, %r62;
	ld.shared.u32 	%r65, [%r18+28];
	add.s32 	%r66, %r65, %r64;
	ld.shared.u32 	%r67, [%r18+32];
	add.s32 	%r68, %r67, %r66;
	ld.shared.u32 	%r69, [%r18+36];
	add.s32 	%r70, %r69, %r68;
	ld.shared.u32 	%r71, [%r18+40];
	add.s32 	%r72, %r71, %r70;
	ld.shared.u32 	%r73, [%r18+44];
	add.s32 	%r74, %r73, %r72;
	ld.shared.u32 	%r75, [%r18+48];
	add.s32 	%r76, %r75, %r74;
	ld.shared.u32 	%r77, [%r18+52];
	add.s32 	%r78, %r77, %r76;
	ld.shared.u32 	%r79, [%r18+56];
	add.s32 	%r80, %r79, %r78;
	ld.shared.u32 	%r81, [%r18+60];
	add.s32 	%r84, %r81, %r80;
	add.s32 	%r83, %r83, 128;
	setp.ne.s32 	%p2, %r83, 2112;
	@%p2 bra 	$L__BB0_2;
	cvta.to.global.u64 	%rd9, %rd1;
	atom.global.add.u32 	%r82, [%rd9], %r84;
$L__BB0_4:
	ret;

}


// ===== COMPILED SASS (sm_100) =====

	.target	sm_100

	.elftype	@"ET_EXEC"


//--------------------- .note.nv.tkinfo           --------------------------
	.section	.note.nv.tkinfo,"",@"SHT_NOTE"
	.sectionflags	@"SHF_NOTE_NV_TKINFO"
	.tkinfo
        /*0018*/ 	.word	0x00000002
        /*0030*/ 	.string	""
        /*0030*/ 	.string	"ptxas"
        /*0030*/ 	.string	"Cuda compilation tools, release 13.0, V13.0.88"
        /*0030*/ 	.string	"Build cuda_13.0.r13.0/compiler.36424714_0"
        /*0030*/ 	.string	"-arch sm_100 -m 64 "



//--------------------- .note.nv.cuinfo           --------------------------
	.section	.note.nv.cuinfo,"",@"SHT_NOTE"
	.sectionflags	@"SHF_NOTE_NV_CUINFO"
        /*0018*/ 	.short	0x0002
        /*001a*/ 	.short	0x0064
        /*001c*/ 	.short	0x0082
	.zero		2


//--------------------- .nv.info                  --------------------------
	.section	.nv.info,"",@"SHT_CUDA_INFO"
	.align	4


	//----- nvinfo : EIATTR_REGCOUNT
	.align		4
        /*0000*/ 	.byte	0x04, 0x2f
        /*0002*/ 	.short	(.L_1 - .L_0)
	.align		4
.L_0:
        /*0004*/ 	.word	index@(_Z3dotPiS_S_)
        /*0008*/ 	.word	0x0000001e


	//----- nvinfo : EIATTR_FRAME_SIZE
	.align		4
.L_1:
        /*000c*/ 	.byte	0x04, 0x11
        /*000e*/ 	.short	(.L_3 - .L_2)
	.align		4
.L_2:
        /*0010*/ 	.word	index@(_Z3dotPiS_S_)
        /*0014*/ 	.word	0x00000000


	//----- nvinfo : EIATTR_MIN_STACK_SIZE
	.align		4
.L_3:
        /*0018*/ 	.byte	0x04, 0x12
        /*001a*/ 	.short	(.L_5 - .L_4)
	.align		4
.L_4:
        /*001c*/ 	.word	index@(_Z3dotPiS_S_)
        /*0020*/ 	.word	0x00000000
.L_5:


//--------------------- .nv.compat                --------------------------
	.section	.nv.compat,"",@"SHT_CUDA_COMPAT_INFO"
	.align	4
        /*0000*/ 	.byte	0x02, 0x09, 0x00, 0x00, 0x02, 0x02, 0x01, 0x00, 0x02, 0x05, 0x05, 0x00, 0x03, 0x07, 0x01, 0x01
        /*0010*/ 	.byte	0x02, 0x03, 0x00, 0x00, 0x02, 0x06, 0x01, 0x00, 0x04, 0x0b, 0x08, 0x00, 0x09, 0x00, 0x00, 0x00
        /*0020*/ 	.byte	0x00, 0x00, 0x00, 0x00


//--------------------- .nv.info._Z3dotPiS_S_     --------------------------
	.section	.nv.info._Z3dotPiS_S_,"",@"SHT_CUDA_INFO"
	.sectionflags	@""
	.align	4


	//----- nvinfo : EIATTR_CUDA_API_VERSION
	.align		4
        /*0000*/ 	.byte	0x04, 0x37
        /*0002*/ 	.short	(.L_7 - .L_6)
.L_6:
        /*0004*/ 	.word	0x00000082


	//----- nvinfo : EIATTR_KPARAM_INFO
	.align		4
.L_7:
        /*0008*/ 	.byte	0x04, 0x17
        /*000a*/ 	.short	(.L_9 - .L_8)
.L_8:
        /*000c*/ 	.word	0x00000000
        /*0010*/ 	.short	0x0002
        /*0012*/ 	.short	0x0010
        /*0014*/ 	.byte	0x00, 0xf5, 0x21, 0x00


	//----- nvinfo : EIATTR_KPARAM_INFO
	.align		4
.L_9:
        /*0018*/ 	.byte	0x04, 0x17
        /*001a*/ 	.short	(.L_11 - .L_10)
.L_10:
        /*001c*/ 	.word	0x00000000
        /*0020*/ 	.short	0x0001
        /*0022*/ 	.short	0x0008
        /*0024*/ 	.byte	0x00, 0xf5, 0x21, 0x00


	//----- nvinfo : EIATTR_KPARAM_INFO
	.align		4
.L_11:
        /*0028*/ 	.byte	0x04, 0x17
        /*002a*/ 	.short	(.L_13 - .L_12)
.L_12:
        /*002c*/ 	.word	0x00000000
        /*0030*/ 	.short	0x0000
        /*0032*/ 	.short	0x0000
        /*0034*/ 	.byte	0x00, 0xf5, 0x21, 0x00


	//----- nvinfo : EIATTR_SPARSE_MMA_MASK
	.align		4
.L_13:
        /*0038*/ 	.byte	0x03, 0x50
        /*003a*/ 	.short	0x0000


	//----- nvinfo : EIATTR_MAXREG_COUNT
	.align		4
        /*003c*/ 	.byte	0x03, 0x1b
        /*003e*/ 	.short	0x00ff


	//----- nvinfo : EIATTR_NUM_BARRIERS
	.align		4
        /*0040*/ 	.byte	0x02, 0x4c
        /*0042*/ 	.byte	0x01
	.zero		1


	//----- nvinfo : EIATTR_MERCURY_ISA_VERSION
	.align		4
        /*0044*/ 	.byte	0x03, 0x5f
        /*0046*/ 	.short	0x0101


	//----- nvinfo : EIATTR_VRC_CTA_INIT_COUNT
	.align		4
        /*0048*/ 	.byte	0x02, 0x4a
	.zero		1
	.zero		1


	//----- nvinfo : EIATTR_EXIT_INSTR_OFFSETS
	.align		4
        /*004c*/ 	.byte	0x04, 0x1c
        /*004e*/ 	.short	(.L_15 - .L_14)


	//   ....[0]....
.L_14:
        /*0050*/ 	.word	0x00000140


	//   ....[1]....
        /*0054*/ 	.word	0x00000340


	//----- nvinfo : EIATTR_CBANK_PARAM_SIZE
	.align		4
.L_15:
        /*0058*/ 	.byte	0x03, 0x19
        /*005a*/ 	.short	0x0018


	//----- nvinfo : EIATTR_PARAM_CBANK
	.align		4
        /*005c*/ 	.byte	0x04, 0x0a
        /*005e*/ 	.short	(.L_17 - .L_16)
	.align		4
.L_16:
        /*0060*/ 	.word	index@(.nv.constant0._Z3dotPiS_S_)
        /*0064*/ 	.short	0x0380
        /*0066*/ 	.short	0x0018


	//----- nvinfo : EIATTR_SW_WAR
	.align		4
.L_17:
        /*0068*/ 	.byte	0x04, 0x36
        /*006a*/ 	.short	(.L_19 - .L_18)
.L_18:
        /*006c*/ 	.word	0x00000008
.L_19:


//--------------------- .nv.callgraph             --------------------------
	.section	.nv.callgraph,"",@"SHT_CUDA_CALLGRAPH"
	.align	4
	.sectionentsize	8
	.align		4
        /*0000*/ 	.word	0x00000000
	.align		4
        /*0004*/ 	.word	0xffffffff
	.align		4
        /*0008*/ 	.word	0x00000000
	.align		4
        /*000c*/ 	.word	0xfffffffe
	.align		4
        /*0010*/ 	.word	0x00000000
	.align		4
        /*0014*/ 	.word	0xfffffffd
	.align		4
        /*0018*/ 	.word	0x00000000
	.align		4
        /*001c*/ 	.word	0xfffffffc


//--------------------- .text._Z3dotPiS_S_        --------------------------
	.section	.text._Z3dotPiS_S_,"ax",@progbits
	.align	128
        .global         _Z3dotPiS_S_
        .type           _Z3dotPiS_S_,@function
        .size           _Z3dotPiS_S_,(.L_x_2 - _Z3dotPiS_S_)
        .other          _Z3dotPiS_S_,@"STO_CUDA_ENTRY STV_DEFAULT"
_Z3dotPiS_S_:
.text._Z3dotPiS_S_:
[----:B------:R-:W-:Y:S01]  /*0000*/  LDC R1, c[0x0][0x37c] ;  /* 0x0000df00ff017b82 */ /* 0x000fe20000000800 */
[----:B------:R-:W0:Y:S07]  /*0010*/  S2R R6, SR_TID.X ;  /* 0x0000000000067919 */ /* 0x000e2e0000002100 */
[----:B------:R-:W0:Y:S01]  /*0020*/  S2UR UR4, SR_CTAID.X ;  /* 0x00000000000479c3 */ /* 0x000e220000002500 */
[----:B------:R-:W1:Y:S07]  /*0030*/  LDCU.64 UR6, c[0x0][0x358] ;  /* 0x00006b00ff0677ac */ /* 0x000e6e0008000a00 */
[----:B------:R-:W0:Y:S08]  /*0040*/  LDC R7, c[0x0][0x360] ;  /* 0x0000d800ff077b82 */ /* 0x000e300000000800 */
[----:B------:R-:W2:Y:S08]  /*0050*/  LDC.64 R2, c[0x0][0x380] ;  /* 0x0000e000ff027b82 */ /* 0x000eb00000000a00 */
[----:B------:R-:W3:Y:S01]  /*0060*/  LDC.64 R4, c[0x0][0x388] ;  /* 0x0000e200ff047b82 */ /* 0x000ee20000000a00 */
[----:B0-----:R-:W-:-:S04]  /*0070*/  IMAD R7, R7, UR4, R6 ;  /* 0x0000000407077c24 */ /* 0x001fc8000f8e0206 */
[----:B--2---:R-:W-:-:S06]  /*0080*/  IMAD.WIDE R2, R7, 0x4, R2 ;  /* 0x0000000407027825 */ /* 0x004fcc00078e0202 */
[----:B-1----:R-:W2:Y:S01]  /*0090*/  LDG.E R2, desc[UR6][R2.64] ;  /* 0x0000000602027981 */ /* 0x002ea2000c1e1900 */
[----:B---3--:R-:W-:-:S06]  /*00a0*/  IMAD.WIDE R4, R7, 0x4, R4 ;  /* 0x0000000407047825 */ /* 0x008fcc00078e0204 */
[----:B------:R-:W2:Y:S01]  /*00b0*/  LDG.E R5, desc[UR6][R4.64] ;  /* 0x0000000604057981 */ /* 0x000ea2000c1e1900 */
[----:B------:R-:W0:Y:S01]  /*00c0*/  S2UR UR5, SR_CgaCtaId ;  /* 0x00000000000579c3 */ /* 0x000e220000008800 */
[----:B------:R-:W-:Y:S02]  /*00d0*/  UMOV UR4, 0x400 ;  /* 0x0000040000047882 */ /* 0x000fe40000000000 */
[----:B0-----:R-:W-:-:S06]  /*00e0*/  ULEA UR4, UR5, UR4, 0x18 ;  /* 0x0000000405047291 */ /* 0x001fcc000f8ec0ff */
[C---:B------:R-:W-:Y:S02]  /*00f0*/  LEA R7, R6.reuse, UR4, 0x2 ;  /* 0x0000000406077c11 */ /* 0x040fe4000f8e10ff */
[----:B------:R-:W-:Y:S01]  /*0100*/  ISETP.NE.AND P0, PT, R6, RZ, PT ;  /* 0x000000ff0600720c */ /* 0x000fe20003f05270 */
[----:B--2---:R-:W-:-:S05]  /*0110*/  IMAD R0, R2, R5, RZ ;  /* 0x0000000502007224 */ /* 0x004fca00078e02ff */
[----:B------:R0:W-:Y:S01]  /*0120*/  STS [R7], R0 ;  /* 0x0000000007007388 */ /* 0x0001e20000000800 */
[----:B------:R-:W-:Y:S06]  /*0130*/  BAR.SYNC.DEFER_BLOCKING 0x0 ;  /* 0x0000000000007b1d */ /* 0x000fec0000010000 */
[----:B------:R-:W-:Y:S05]  /*0140*/  @P0 EXIT ;  /* 0x000000000000094d */ /* 0x000fea0003800000 */
[----:B------:R-:W-:Y:S02]  /*0150*/  IMAD.MOV.U32 R17, RZ, RZ, RZ ;  /* 0x000000ffff117224 */ /* 0x000fe400078e00ff */
[----:B0-----:R-:W-:-:S07]  /*0160*/  IMAD.MOV.U32 R0, RZ, RZ, 0x40 ;  /* 0x00000040ff007424 */ /* 0x001fce00078e00ff */
.L_x_0:
[----:B------:R-:W0:Y:S04]  /*0170*/  LDS.128 R4, [R0+UR4+-0x40] ;  /* 0xffffc00400047984 */ /* 0x000e280008000c00 */
[----:B------:R-:W1:Y:S04]  /*0180*/  LDS.128 R8, [R0+UR4+-0x30] ;  /* 0xffffd00400087984 */ /* 0x000e680008000c00 */
[----:B------:R-:W2:Y:S04]  /*0190*/  LDS.128 R24, [R0+UR4+-0x20] ;  /* 0xffffe00400187984 */ /* 0x000ea80008000c00 */
[----:B------:R-:W3:Y:S04]  /*01a0*/  LDS.128 R12, [R0+UR4+-0x10] ;  /* 0xfffff004000c7984 */ /* 0x000ee80008000c00 */
[----:B------:R-:W4:Y:S01]  /*01b0*/  LDS.128 R20, [R0+UR4] ;  /* 0x0000000400147984 */ /* 0x000f220008000c00 */
[----:B0-----:R-:W-:-:S03]  /*01c0*/  IADD3 R4, PT, PT, R5, R4, R17 ;  /* 0x0000000405047210 */ /* 0x001fc60007ffe011 */
[----:B------:R-:W0:Y:S01]  /*01d0*/  LDS.128 R16, [R0+UR4+0x10] ;  /* 0x0000100400107984 */ /* 0x000e220008000c00 */
[----:B------:R-:W-:-:S04]  /*01e0*/  IADD3 R4, PT, PT, R7, R6, R4 ;  /* 0x0000000607047210 */ /* 0x000fc80007ffe004 */
[----:B-1----:R-:W-:Y:S02]  /*01f0*/  IADD3 R8, PT, PT, R9, R8, R4 ;  /* 0x0000000809087210 */ /* 0x002fe40007ffe004 */
[----:B------:R-:W1:Y:S02]  /*0200*/  LDS.128 R4, [R0+UR4+0x20] ;  /* 0x0000200400047984 */ /* 0x000e640008000c00 */
[----:B------:R-:W-:-:S04]  /*0210*/  IADD3 R8, PT, PT, R11, R10, R8 ;  /* 0x0000000a0b087210 */ /* 0x000fc80007ffe008 */
[----:B--2---:R-:W-:Y:S02]  /*0220*/  IADD3 R24, PT, PT, R25, R24, R8 ;  /* 0x0000001819187210 */ /* 0x004fe40007ffe008 */
[----:B------:R2:W5:Y:S02]  /*0230*/  LDS.128 R8, [R0+UR4+0x30] ;  /* 0x0000300400087984 */ /* 0x0005640008000c00 */
[----:B------:R-:W-:-:S04]  /*0240*/  IADD3 R24, PT, PT, R27, R26, R24 ;  /* 0x0000001a1b187210 */ /* 0x000fc80007ffe018 */
[----:B---3--:R-:W-:Y:S01]  /*0250*/  IADD3 R12, PT, PT, R13, R12, R24 ;  /* 0x0000000c0d0c7210 */ /* 0x008fe20007ffe018 */
[----:B--2---:R-:W-:-:S03]  /*0260*/  VIADD R0, R0, 0x80 ;  /* 0x0000008000007836 */ /* 0x004fc60000000000 */
[----:B------:R-:W-:Y:S02]  /*0270*/  IADD3 R12, PT, PT, R15, R14, R12 ;  /* 0x0000000e0f0c7210 */ /* 0x000fe40007ffe00c */
[----:B------:R-:W-:Y:S02]  /*0280*/  ISETP.NE.AND P0, PT, R0, 0x840, PT ;  /* 0x000008400000780c */ /* 0x000fe40003f05270 */
[----:B----4-:R-:W-:-:S04]  /*0290*/  IADD3 R12, PT, PT, R21, R20, R12 ;  /* 0x00000014150c7210 */ /* 0x010fc80007ffe00c */
[----:B------:R-:W-:-:S04]  /*02a0*/  IADD3 R12, PT, PT, R23, R22, R12 ;  /* 0x00000016170c7210 */ /* 0x000fc80007ffe00c */
[----:B0-----:R-:W-:-:S04]  /*02b0*/  IADD3 R12, PT, PT, R17, R16, R12 ;  /* 0x00000010110c7210 */ /* 0x001fc80007ffe00c */
[----:B------:R-:W-:-:S04]  /*02c0*/  IADD3 R12, PT, PT, R19, R18, R12 ;  /* 0x00000012130c7210 */ /* 0x000fc80007ffe00c */
[----:B-1----:R-:W-:-:S04]  /*02d0*/  IADD3 R4, PT, PT, R5, R4, R12 ;  /* 0x0000000405047210 */ /* 0x002fc80007ffe00c */
[----:B------:R-:W-:-:S04]  /*02e0*/  IADD3 R4, PT, PT, R7, R6, R4 ;  /* 0x0000000607047210 */ /* 0x000fc80007ffe004 */
[----:B-----5:R-:W-:-:S04]  /*02f0*/  IADD3 R4, PT, PT, R9, R8, R4 ;  /* 0x0000000809047210 */ /* 0x020fc80007ffe004 */
[----:B------:R-:W-:Y:S01]  /*0300*/  IADD3 R17, PT, PT, R11, R10, R4 ;  /* 0x0000000a0b117210 */ /* 0x000fe20007ffe004 */
[----:B------:R-:W-:Y:S06]  /*0310*/  @P0 BRA `(.L_x_0) ;  /* 0xfffffffc00940947 */ /* 0x000fec000383ffff */
[----:B------:R-:W0:Y:S02]  /*0320*/  LDC.64 R2, c[0x0][0x390] ;  /* 0x0000e400ff027b82 */ /* 0x000e240000000a00 */
[----:B0-----:R-:W-:Y:S01]  /*0330*/  REDG.E.ADD.STRONG.GPU desc[UR6][R2.64], R17 ;  /* 0x000000110200798e */ /* 0x001fe2000c12e106 */
[----:B------:R-:W-:Y:S05]  /*0340*/  EXIT ;  /* 0x000000000000794d */ /* 0x000fea0003800000 */
.L_x_1:
[----:B------:R-:W-:-:S00]  /*0350*/  BRA `(.L_x_1) ;  /* 0xfffffffc00fc7947 */ /* 0x000fc0000383ffff */
[----:B------:R-:W-:-:S00]  /*0360*/  NOP ;  /* 0x0000000000007918 */ /* 0x000fc00000000000 */
        /* <DEDUP_REMOVED lines=9> */
.L_x_2:


//--------------------- .nv.shared._Z3dotPiS_S_   --------------------------
	.section	.nv.shared._Z3dotPiS_S_,"aw",@nobits
	.sectionflags	@""
	.align	4
.nv.shared._Z3dotPiS_S_:
	.zero		3072


//--------------------- .nv.shared.reserved.0     --------------------------
	.section	.nv.shared.reserved.0,"aw",@nobits
	.weak		__nv_reservedSMEM_offset_0_alias
	.size		__nv_reservedSMEM_offset_0_alias, 0, 64
	.other		__nv_reservedSMEM_offset_0_alias,@"STO_CUDA_RESERVED_SHARED STV_DEFAULT"
__nv_reservedSMEM_offset_0_alias:
	.zero		0
	.zero		64


//--------------------- .nv.constant0._Z3dotPiS_S_ --------------------------
	.section	.nv.constant0._Z3dotPiS_S_,"a",@progbits
	.sectionflags	@""
	.align	4
.nv.constant0._Z3dotPiS_S_:
	.zero		920


//--------------------- SYMBOLS --------------------------

	.type		.nv.reservedSmem.offset0,@object
	.size		.nv.reservedSmem.offset0,0x4
	.type		.nv.reservedSmem.cap,@object
	.size		.nv.reservedSmem.cap,0x4
